//
// Generated by NVIDIA NVVM Compiler
//
// Compiler Build ID: CL-36424714
// Cuda compilation tools, release 13.0, V13.0.88
// Based on NVVM 20.0.0
//

.version 9.0
.target sm_100
.address_size 64

	// .globl	_Z23kogge_stone_scan_kernelPfS_j
.extern .shared .align 16 .b8 buffer[];
.extern .shared .align 16 .b8 shared_mem[];
.extern .shared .align 16 .b8 sdata[];

.visible .entry _Z23kogge_stone_scan_kernelPfS_j(
	.param .u64 .ptr .align 1 _Z23kogge_stone_scan_kernelPfS_j_param_0,
	.param .u64 .ptr .align 1 _Z23kogge_stone_scan_kernelPfS_j_param_1,
	.param .u32 _Z23kogge_stone_scan_kernelPfS_j_param_2
)
{
	.reg .pred 	%p<7>;
	.reg .b32 	%r<16>;
	.reg .b32 	%f<11>;
	.reg .b64 	%rd<9>;

	ld.param.u64 	%rd1, [_Z23kogge_stone_scan_kernelPfS_j_param_0];
	ld.param.u64 	%rd2, [_Z23kogge_stone_scan_kernelPfS_j_param_1];
	ld.param.u32 	%r6, [_Z23kogge_stone_scan_kernelPfS_j_param_2];
	mov.u32 	%r1, %tid.x;
	setp.ge.u32 	%p1, %r1, %r6;
	shl.b32 	%r7, %r1, 2;
	mov.u32 	%r8, buffer;
	add.s32 	%r2, %r8, %r7;
	@%p1 bra 	$L__BB0_2;
	cvta.to.global.u64 	%rd3, %rd1;
	mul.wide.u32 	%rd4, %r1, 4;
	add.s64 	%rd5, %rd3, %rd4;
	ld.global.f32 	%f4, [%rd5];
	st.shared.f32 	[%r2], %f4;
	bra.uni 	$L__BB0_3;
$L__BB0_2:
	mov.b32 	%r9, 0;
	st.shared.u32 	[%r2], %r9;
$L__BB0_3:
	mov.u32 	%r3, %ntid.x;
	setp.lt.u32 	%p2, %r3, 2;
	@%p2 bra 	$L__BB0_10;
	mov.b32 	%r15, 1;
$L__BB0_5:
	bar.sync 	0;
	setp.lt.u32 	%p3, %r1, %r15;
	@%p3 bra 	$L__BB0_7;
	ld.shared.f32 	%f6, [%r2];
	sub.s32 	%r11, %r1, %r15;
	shl.b32 	%r12, %r11, 2;
	add.s32 	%r14, %r8, %r12;
	ld.shared.f32 	%f7, [%r14];
	add.f32 	%f10, %f6, %f7;
$L__BB0_7:
	setp.lt.u32 	%p4, %r1, %r15;
	bar.sync 	0;
	@%p4 bra 	$L__BB0_9;
	st.shared.f32 	[%r2], %f10;
$L__BB0_9:
	shl.b32 	%r15, %r15, 1;
	setp.lt.u32 	%p5, %r15, %r3;
	@%p5 bra 	$L__BB0_5;
$L__BB0_10:
	setp.ge.u32 	%p6, %r1, %r6;
	@%p6 bra 	$L__BB0_12;
	ld.shared.f32 	%f8, [%r2];
	cvta.to.global.u64 	%rd6, %rd2;
	mul.wide.u32 	%rd7, %r1, 4;
	add.s64 	%rd8, %rd6, %rd7;
	st.global.f32 	[%rd8], %f8;
$L__BB0_12:
	ret;

}
	// .globl	_Z45kogge_stone_scan_kernel_with_double_bufferingPfS_j
.visible .entry _Z45kogge_stone_scan_kernel_with_double_bufferingPfS_j(
	.param .u64 .ptr .align 1 _Z45kogge_stone_scan_kernel_with_double_bufferingPfS_j_param_0,
	.param .u64 .ptr .align 1 _Z45kogge_stone_scan_kernel_with_double_bufferingPfS_j_param_1,
	.param .u32 _Z45kogge_stone_scan_kernel_with_double_bufferingPfS_j_param_2
)
{
	.reg .pred 	%p<6>;
	.reg .b32 	%r<37>;
	.reg .b32 	%f<9>;
	.reg .b64 	%rd<9>;

	ld.param.u64 	%rd1, [_Z45kogge_stone_scan_kernel_with_double_bufferingPfS_j_param_0];
	ld.param.u64 	%rd2, [_Z45kogge_stone_scan_kernel_with_double_bufferingPfS_j_param_1];
	ld.param.u32 	%r9, [_Z45kogge_stone_scan_kernel_with_double_bufferingPfS_j_param_2];
	shl.b32 	%r10, %r9, 2;
	mov.u32 	%r36, shared_mem;
	add.s32 	%r34, %r36, %r10;
	mov.u32 	%r2, %tid.x;
	setp.ge.u32 	%p1, %r2, %r9;
	@%p1 bra 	$L__BB1_2;
	cvta.to.global.u64 	%rd3, %rd1;
	mul.wide.u32 	%rd4, %r2, 4;
	add.s64 	%rd5, %rd3, %rd4;
	ld.global.f32 	%f4, [%rd5];
	shl.b32 	%r16, %r2, 2;
	mov.u32 	%r17, shared_mem;
	add.s32 	%r18, %r17, %r16;
	st.shared.f32 	[%r18], %f4;
	bra.uni 	$L__BB1_3;
$L__BB1_2:
	shl.b32 	%r12, %r2, 2;
	add.s32 	%r14, %r36, %r12;
	mov.b32 	%r15, 0;
	st.shared.u32 	[%r14], %r15;
$L__BB1_3:
	mov.u32 	%r3, %ntid.x;
	setp.lt.u32 	%p2, %r3, 2;
	@%p2 bra 	$L__BB1_9;
	mov.u32 	%r35, shared_mem;
	mov.b32 	%r33, 1;
$L__BB1_5:
	mov.u32 	%r36, %r34;
	bar.sync 	0;
	setp.lt.u32 	%p3, %r2, %r33;
	@%p3 bra 	$L__BB1_7;
	shl.b32 	%r22, %r2, 2;
	add.s32 	%r23, %r35, %r22;
	ld.shared.f32 	%f5, [%r23];
	sub.s32 	%r24, %r2, %r33;
	shl.b32 	%r25, %r24, 2;
	add.s32 	%r26, %r35, %r25;
	ld.shared.f32 	%f6, [%r26];
	add.f32 	%f8, %f5, %f6;
	bra.uni 	$L__BB1_8;
$L__BB1_7:
	shl.b32 	%r27, %r2, 2;
	add.s32 	%r28, %r35, %r27;
	ld.shared.f32 	%f8, [%r28];
$L__BB1_8:
	shl.b32 	%r29, %r2, 2;
	add.s32 	%r30, %r36, %r29;
	st.shared.f32 	[%r30], %f8;
	shl.b32 	%r33, %r33, 1;
	setp.lt.u32 	%p4, %r33, %r3;
	mov.u32 	%r34, %r35;
	mov.u32 	%r35, %r36;
	@%p4 bra 	$L__BB1_5;
$L__BB1_9:
	setp.ge.u32 	%p5, %r2, %r9;
	@%p5 bra 	$L__BB1_11;
	shl.b32 	%r31, %r2, 2;
	add.s32 	%r32, %r36, %r31;
	ld.shared.f32 	%f7, [%r32];
	cvta.to.global.u64 	%rd6, %rd2;
	mul.wide.u32 	%rd7, %r2, 4;
	add.s64 	%rd8, %rd6, %rd7;
	st.global.f32 	[%rd8], %f7;
$L__BB1_11:
	ret;

}
	// .globl	_Z22brent_kung_scan_kernelPfS_j
.visible .entry _Z22brent_kung_scan_kernelPfS_j(
	.param .u64 .ptr .align 1 _Z22brent_kung_scan_kernelPfS_j_param_0,
	.param .u64 .ptr .align 1 _Z22brent_kung_scan_kernelPfS_j_param_1,
	.param .u32 _Z22brent_kung_scan_kernelPfS_j_param_2
)
{
	.reg .pred 	%p<10>;
	.reg .b32 	%r<39>;
	.reg .b32 	%f<11>;
	.reg .b64 	%rd<9>;

	ld.param.u64 	%rd3, [_Z22brent_kung_scan_kernelPfS_j_param_0];
	ld.param.u64 	%rd2, [_Z22brent_kung_scan_kernelPfS_j_param_1];
	ld.param.u32 	%r12, [_Z22brent_kung_scan_kernelPfS_j_param_2];
	cvta.to.global.u64 	%rd4, %rd3;
	mov.u32 	%r1, %tid.x;
	setp.ge.u32 	%p1, %r1, %r12;
	mul.wide.u32 	%rd5, %r1, 4;
	add.s64 	%rd1, %rd4, %rd5;
	shl.b32 	%r13, %r1, 2;
	mov.u32 	%r14, sdata;
	add.s32 	%r2, %r14, %r13;
	@%p1 bra 	$L__BB2_2;
	ld.global.f32 	%f1, [%rd1];
	st.shared.f32 	[%r2], %f1;
	bra.uni 	$L__BB2_3;
$L__BB2_2:
	mov.b32 	%r15, 0;
	st.shared.u32 	[%r2], %r15;
$L__BB2_3:
	bar.sync 	0;
	mov.u32 	%r3, %ntid.x;
	setp.lt.u32 	%p2, %r3, 2;
	@%p2 bra 	$L__BB2_8;
	shl.b32 	%r17, %r1, 1;
	add.s32 	%r4, %r17, 2;
	mov.b32 	%r37, 1;
$L__BB2_5:
	mul.lo.s32 	%r6, %r37, %r4;
	add.s32 	%r18, %r6, -1;
	setp.ge.u32 	%p3, %r18, %r3;
	@%p3 bra 	$L__BB2_7;
	sub.s32 	%r19, %r6, %r37;
	shl.b32 	%r20, %r19, 2;
	add.s32 	%r22, %r14, %r20;
	ld.shared.f32 	%f2, [%r22+-4];
	shl.b32 	%r23, %r37, 2;
	add.s32 	%r24, %r22, %r23;
	ld.shared.f32 	%f3, [%r24+-4];
	add.f32 	%f4, %f2, %f3;
	st.shared.f32 	[%r24+-4], %f4;
$L__BB2_7:
	bar.sync 	0;
	shl.b32 	%r37, %r37, 1;
	setp.lt.u32 	%p4, %r37, %r3;
	@%p4 bra 	$L__BB2_5;
$L__BB2_8:
	setp.ne.s32 	%p5, %r1, 0;
	@%p5 bra 	$L__BB2_10;
	shl.b32 	%r25, %r3, 2;
	add.s32 	%r27, %r14, %r25;
	mov.b32 	%r28, 0;
	st.shared.u32 	[%r27+-4], %r28;
$L__BB2_10:
	bar.sync 	0;
	setp.lt.u32 	%p6, %r3, 2;
	@%p6 bra 	$L__BB2_15;
	shl.b32 	%r29, %r1, 1;
	add.s32 	%r8, %r29, 2;
	mov.u32 	%r38, %r3;
$L__BB2_12:
	shr.u32 	%r10, %r38, 1;
	mul.lo.s32 	%r11, %r10, %r8;
	add.s32 	%r30, %r11, -1;
	setp.ge.u32 	%p7, %r30, %r3;
	@%p7 bra 	$L__BB2_14;
	sub.s32 	%r31, %r11, %r10;
	shl.b32 	%r32, %r11, 2;
	add.s32 	%r34, %r14, %r32;
	ld.shared.f32 	%f5, [%r34+-4];
	shl.b32 	%r35, %r31, 2;
	add.s32 	%r36, %r14, %r35;
	ld.shared.f32 	%f6, [%r36+-4];
	add.f32 	%f7, %f5, %f6;
	st.shared.f32 	[%r34+-4], %f7;
	st.shared.f32 	[%r36+-4], %f5;
$L__BB2_14:
	bar.sync 	0;
	setp.gt.u32 	%p8, %r38, 3;
	mov.u32 	%r38, %r10;
	@%p8 bra 	$L__BB2_12;
$L__BB2_15:
	setp.ge.u32 	%p9, %r1, %r12;
	@%p9 bra 	$L__BB2_17;
	ld.shared.f32 	%f8, [%r2];
	ld.global.f32 	%f9, [%rd1];
	add.f32 	%f10, %f8, %f9;
	cvta.to.global.u64 	%rd6, %rd2;
	add.s64 	%rd8, %rd6, %rd5;
	st.global.f32 	[%rd8], %f10;
$L__BB2_17:
	ret;

}
	// .globl	_Z24three_phases_scan_kernelPfS_j
.visible .entry _Z24three_phases_scan_kernelPfS_j(
	.param .u64 .ptr .align 1 _Z24three_phases_scan_kernelPfS_j_param_0,
	.param .u64 .ptr .align 1 _Z24three_phases_scan_kernelPfS_j_param_1,
	.param .u32 _Z24three_phases_scan_kernelPfS_j_param_2
)
{
	.reg .pred 	%p<26>;
	.reg .b32 	%r<33>;
	.reg .b32 	%f<47>;
	.reg .b64 	%rd<9>;

	ld.param.u64 	%rd4, [_Z24three_phases_scan_kernelPfS_j_param_0];
	ld.param.u64 	%rd3, [_Z24three_phases_scan_kernelPfS_j_param_1];
	ld.param.u32 	%r12, [_Z24three_phases_scan_kernelPfS_j_param_2];
	cvta.to.global.u64 	%rd5, %rd4;
	mov.u32 	%r1, %tid.x;
	shl.b32 	%r2, %r1, 2;
	setp.ge.u32 	%p2, %r2, %r12;
	mul.wide.u32 	%rd6, %r2, 4;
	add.s64 	%rd1, %rd5, %rd6;
	shl.b32 	%r13, %r1, 4;
	mov.u32 	%r14, shared_mem;
	add.s32 	%r3, %r14, %r13;
	@%p2 bra 	$L__BB3_2;
	ld.global.f32 	%f16, [%rd1];
	st.shared.f32 	[%r3], %f16;
$L__BB3_2:
	add.s32 	%r4, %r2, 1;
	setp.ge.u32 	%p3, %r4, %r12;
	@%p3 bra 	$L__BB3_4;
	ld.global.f32 	%f17, [%rd1+4];
	st.shared.f32 	[%r3+4], %f17;
$L__BB3_4:
	add.s32 	%r5, %r2, 2;
	setp.ge.u32 	%p4, %r5, %r12;
	@%p4 bra 	$L__BB3_6;
	ld.global.f32 	%f18, [%rd1+8];
	st.shared.f32 	[%r3+8], %f18;
$L__BB3_6:
	add.s32 	%r6, %r2, 3;
	setp.ge.u32 	%p5, %r6, %r12;
	@%p5 bra 	$L__BB3_8;
	ld.global.f32 	%f19, [%rd1+12];
	st.shared.f32 	[%r3+12], %f19;
$L__BB3_8:
	setp.ge.u32 	%p6, %r4, %r12;
	bar.sync 	0;
	@%p6 bra 	$L__BB3_10;
	ld.shared.v2.f32 	{%f20, %f21}, [%r3];
	add.f32 	%f22, %f20, %f21;
	st.shared.f32 	[%r3+4], %f22;
$L__BB3_10:
	setp.ge.u32 	%p7, %r5, %r12;
	@%p7 bra 	$L__BB3_12;
	ld.shared.f32 	%f23, [%r3+4];
	ld.shared.f32 	%f24, [%r3+8];
	add.f32 	%f25, %f23, %f24;
	st.shared.f32 	[%r3+8], %f25;
$L__BB3_12:
	setp.ge.u32 	%p8, %r6, %r12;
	@%p8 bra 	$L__BB3_14;
	ld.shared.v2.f32 	{%f26, %f27}, [%r3+8];
	add.f32 	%f28, %f26, %f27;
	st.shared.f32 	[%r3+12], %f28;
$L__BB3_14:
	shl.b32 	%r15, %r12, 2;
	add.s32 	%r7, %r14, %r15;
	setp.ge.u32 	%p9, %r6, %r12;
	bar.sync 	0;
	shr.u32 	%r17, %r12, 2;
	setp.ge.u32 	%p10, %r1, %r17;
	or.pred  	%p11, %p10, %p9;
	add.s32 	%r8, %r7, %r2;
	@%p11 bra 	$L__BB3_16;
	ld.shared.f32 	%f29, [%r3+12];
	st.shared.f32 	[%r8], %f29;
$L__BB3_16:
	bar.sync 	0;
	add.s32 	%r19, %r12, 3;
	shr.u32 	%r9, %r19, 2;
	setp.lt.u32 	%p12, %r19, 8;
	@%p12 bra 	$L__BB3_23;
	mov.b32 	%r32, 1;
$L__BB3_18:
	setp.lt.u32 	%p13, %r1, %r9;
	bar.sync 	0;
	setp.ge.u32 	%p14, %r1, %r32;
	and.pred  	%p1, %p14, %p13;
	not.pred 	%p15, %p1;
	@%p15 bra 	$L__BB3_20;
	ld.shared.f32 	%f31, [%r8];
	sub.s32 	%r23, %r1, %r32;
	shl.b32 	%r24, %r23, 2;
	add.s32 	%r25, %r7, %r24;
	ld.shared.f32 	%f32, [%r25];
	add.f32 	%f42, %f31, %f32;
$L__BB3_20:
	bar.sync 	0;
	@%p15 bra 	$L__BB3_22;
	st.shared.f32 	[%r8], %f42;
$L__BB3_22:
	shl.b32 	%r32, %r32, 1;
	setp.lt.u32 	%p17, %r32, %r9;
	@%p17 bra 	$L__BB3_18;
$L__BB3_23:
	setp.ge.u32 	%p18, %r2, %r12;
	bar.sync 	0;
	cvta.to.global.u64 	%rd7, %rd3;
	add.s64 	%rd2, %rd7, %rd6;
	@%p18 bra 	$L__BB3_28;
	setp.ne.s32 	%p19, %r1, 0;
	@%p19 bra 	$L__BB3_26;
	ld.shared.f32 	%f43, [%r3];
	bra.uni 	$L__BB3_27;
$L__BB3_26:
	ld.shared.f32 	%f33, [%r8+-4];
	ld.shared.f32 	%f34, [%r3];
	add.f32 	%f43, %f33, %f34;
	st.shared.f32 	[%r3], %f43;
$L__BB3_27:
	st.global.f32 	[%rd2], %f43;
$L__BB3_28:
	setp.ge.u32 	%p20, %r4, %r12;
	@%p20 bra 	$L__BB3_33;
	setp.ne.s32 	%p21, %r1, 0;
	@%p21 bra 	$L__BB3_31;
	ld.shared.f32 	%f44, [%r3+4];
	bra.uni 	$L__BB3_32;
$L__BB3_31:
	and.b32  	%r26, %r4, 8188;
	add.s32 	%r27, %r7, %r26;
	ld.shared.f32 	%f35, [%r27+-4];
	ld.shared.f32 	%f36, [%r3+4];
	add.f32 	%f44, %f35, %f36;
	st.shared.f32 	[%r3+4], %f44;
$L__BB3_32:
	st.global.f32 	[%rd2+4], %f44;
$L__BB3_33:
	setp.ge.u32 	%p22, %r5, %r12;
	@%p22 bra 	$L__BB3_38;
	setp.ne.s32 	%p23, %r1, 0;
	@%p23 bra 	$L__BB3_36;
	ld.shared.f32 	%f45, [%r3+8];
	bra.uni 	$L__BB3_37;
$L__BB3_36:
	and.b32  	%r28, %r5, 8188;
	add.s32 	%r29, %r7, %r28;
	ld.shared.f32 	%f37, [%r29+-4];
	ld.shared.f32 	%f38, [%r3+8];
	add.f32 	%f45, %f37, %f38;
	st.shared.f32 	[%r3+8], %f45;
$L__BB3_37:
	st.global.f32 	[%rd2+8], %f45;
$L__BB3_38:
	setp.ge.u32 	%p24, %r6, %r12;
	@%p24 bra 	$L__BB3_43;
	setp.ne.s32 	%p25, %r1, 0;
	@%p25 bra 	$L__BB3_41;
	ld.shared.f32 	%f46, [%r3+12];
	bra.uni 	$L__BB3_42;
$L__BB3_41:
	and.b32  	%r30, %r6, 8188;
	add.s32 	%r31, %r7, %r30;
	ld.shared.f32 	%f39, [%r31+-4];
	ld.shared.f32 	%f40, [%r3+12];
	add.f32 	%f46, %f39, %f40;
	st.shared.f32 	[%r3+12], %f46;
$L__BB3_42:
	st.global.f32 	[%rd2+12], %f46;
$L__BB3_43:
	ret;

}


// ===== COMPILED SASS (sm_100) =====

	.target	sm_100

	.elftype	@"ET_EXEC"


//--------------------- .note.nv.tkinfo           --------------------------
	.section	.note.nv.tkinfo,"",@"SHT_NOTE"
	.sectionflags	@"SHF_NOTE_NV_TKINFO"
	.tkinfo
        /*0018*/ 	.word	0x00000002
        /*0030*/ 	.string	""
        /*0030*/ 	.string	"ptxas"
        /*0030*/ 	.string	"Cuda compilation tools, release 13.0, V13.0.88"
        /*0030*/ 	.string	"Build cuda_13.0.r13.0/compiler.36424714_0"
        /*0030*/ 	.string	"-arch sm_100 -m 64 "



//--------------------- .note.nv.cuinfo           --------------------------
	.section	.note.nv.cuinfo,"",@"SHT_NOTE"
	.sectionflags	@"SHF_NOTE_NV_CUINFO"
        /*0018*/ 	.short	0x0002
        /*001a*/ 	.short	0x0064
        /*001c*/ 	.short	0x0082
	.zero		2


//--------------------- .nv.info                  --------------------------
	.section	.nv.info,"",@"SHT_CUDA_INFO"
	.align	4


	//----- nvinfo : EIATTR_REGCOUNT
	.align		4
        /*0000*/ 	.byte	0x04, 0x2f
        /*0002*/ 	.short	(.L_1 - .L_0)
	.align		4
.L_0:
        /*0004*/ 	.word	index@(_Z23kogge_stone_scan_kernelPfS_j)
        /*0008*/ 	.word	0x0000000a


	//----- nvinfo : EIATTR_FRAME_SIZE
	.align		4
.L_1:
        /*000c*/ 	.byte	0x04, 0x11
        /*000e*/ 	.short	(.L_3 - .L_2)
	.align		4
.L_2:
        /*0010*/ 	.word	index@(_Z23kogge_stone_scan_kernelPfS_j)
        /*0014*/ 	.word	0x00000000


	//----- nvinfo : EIATTR_REGCOUNT
	.align		4
.L_3:
        /*0018*/ 	.byte	0x04, 0x2f
        /*001a*/ 	.short	(.L_5 - .L_4)
	.align		4
.L_4:
        /*001c*/ 	.word	index@(_Z45kogge_stone_scan_kernel_with_double_bufferingPfS_j)
        /*0020*/ 	.word	0x0000000a


	//----- nvinfo : EIATTR_FRAME_SIZE
	.align		4
.L_5:
        /*0024*/ 	.byte	0x04, 0x11
        /*0026*/ 	.short	(.L_7 - .L_6)
	.align		4
.L_6:
        /*0028*/ 	.word	index@(_Z45kogge_stone_scan_kernel_with_double_bufferingPfS_j)
        /*002c*/ 	.word	0x00000000


	//----- nvinfo : EIATTR_REGCOUNT
	.align		4
.L_7:
        /*0030*/ 	.byte	0x04, 0x2f
        /*0032*/ 	.short	(.L_9 - .L_8)
	.align		4
.L_8:
        /*0034*/ 	.word	index@(_Z22brent_kung_scan_kernelPfS_j)
        /*0038*/ 	.word	0x00000011


	//----- nvinfo : EIATTR_FRAME_SIZE
	.align		4
.L_9:
        /*003c*/ 	.byte	0x04, 0x11
        /*003e*/ 	.short	(.L_11 - .L_10)
	.align		4
.L_10:
        /*0040*/ 	.word	index@(_Z22brent_kung_scan_kernelPfS_j)
        /*0044*/ 	.word	0x00000000


	//----- nvinfo : EIATTR_REGCOUNT
	.align		4
.L_11:
        /*0048*/ 	.byte	0x04, 0x2f
        /*004a*/ 	.short	(.L_13 - .L_12)
	.align		4
.L_12:
        /*004c*/ 	.word	index@(_Z24three_phases_scan_kernelPfS_j)
        /*0050*/ 	.word	0x00000015


	//----- nvinfo : EIATTR_FRAME_SIZE
	.align		4
.L_13:
        /*0054*/ 	.byte	0x04, 0x11
        /*0056*/ 	.short	(.L_15 - .L_14)
	.align		4
.L_14:
        /*0058*/ 	.word	index@(_Z24three_phases_scan_kernelPfS_j)
        /*005c*/ 	.word	0x00000000


	//----- nvinfo : EIATTR_MIN_STACK_SIZE
	.align		4
.L_15:
        /*0060*/ 	.byte	0x04, 0x12
        /*0062*/ 	.short	(.L_17 - .L_16)
	.align		4
.L_16:
        /*0064*/ 	.word	index@(_Z24three_phases_scan_kernelPfS_j)
        /*0068*/ 	.word	0x00000000


	//----- nvinfo : EIATTR_MIN_STACK_SIZE
	.align		4
.L_17:
        /*006c*/ 	.byte	0x04, 0x12
        /*006e*/ 	.short	(.L_19 - .L_18)
	.align		4
.L_18:
        /*0070*/ 	.word	index@(_Z22brent_kung_scan_kernelPfS_j)
        /*0074*/ 	.word	0x00000000


	//----- nvinfo : EIATTR_MIN_STACK_SIZE
	.align		4
.L_19:
        /*0078*/ 	.byte	0x04, 0x12
        /*007a*/ 	.short	(.L_21 - .L_20)
	.align		4
.L_20:
        /*007c*/ 	.word	index@(_Z45kogge_stone_scan_kernel_with_double_bufferingPfS_j)
        /*0080*/ 	.word	0x00000000


	//----- nvinfo : EIATTR_MIN_STACK_SIZE
	.align		4
.L_21:
        /*0084*/ 	.byte	0x04, 0x12
        /*0086*/ 	.short	(.L_23 - .L_22)
	.align		4
.L_22:
        /*0088*/ 	.word	index@(_Z23kogge_stone_scan_kernelPfS_j)
        /*008c*/ 	.word	0x00000000
.L_23:


//--------------------- .nv.compat                --------------------------
	.section	.nv.compat,"",@"SHT_CUDA_COMPAT_INFO"
	.align	4
        /*0000*/ 	.byte	0x02, 0x09, 0x00, 0x00, 0x02, 0x02, 0x01, 0x00, 0x02, 0x05, 0x05, 0x00, 0x03, 0x07, 0x01, 0x01
        /*0010*/ 	.byte	0x02, 0x03, 0x00, 0x00, 0x02, 0x06, 0x01, 0x00, 0x04, 0x0b, 0x08, 0x00, 0x09, 0x00, 0x00, 0x00
        /*0020*/ 	.byte	0x00, 0x00, 0x00, 0x00


//--------------------- .nv.info._Z24three_phases_scan_kernelPfS_j --------------------------
	.section	.nv.info._Z24three_phases_scan_kernelPfS_j,"",@"SHT_CUDA_INFO"
	.sectionflags	@""
	.align	4


	//----- nvinfo : EIATTR_CUDA_API_VERSION
	.align		4
        /*0000*/ 	.byte	0x04, 0x37
        /*0002*/ 	.short	(.L_25 - .L_24)
.L_24:
        /*0004*/ 	.word	0x00000082


	//----- nvinfo : EIATTR_KPARAM_INFO
	.align		4
.L_25:
        /*0008*/ 	.byte	0x04, 0x17
        /*000a*/ 	.short	(.L_27 - .L_26)
.L_26:
        /*000c*/ 	.word	0x00000000
        /*0010*/ 	.short	0x0002
        /*0012*/ 	.short	0x0010
        /*0014*/ 	.byte	0x00, 0xf0, 0x11, 0x00


	//----- nvinfo : EIATTR_KPARAM_INFO
	.align		4
.L_27:
        /*0018*/ 	.byte	0x04, 0x17
        /*001a*/ 	.short	(.L_29 - .L_28)
.L_28:
        /*001c*/ 	.word	0x00000000
        /*0020*/ 	.short	0x0001
        /*0022*/ 	.short	0x0008
        /*0024*/ 	.byte	0x00, 0xf5, 0x21, 0x00


	//----- nvinfo : EIATTR_KPARAM_INFO
	.align		4
.L_29:
        /*0028*/ 	.byte	0x04, 0x17
        /*002a*/ 	.short	(.L_31 - .L_30)
.L_30:
        /*002c*/ 	.word	0x00000000
        /*0030*/ 	.short	0x0000
        /*0032*/ 	.short	0x0000
        /*0034*/ 	.byte	0x00, 0xf5, 0x21, 0x00


	//----- nvinfo : EIATTR_SPARSE_MMA_MASK
	.align		4
.L_31:
        /*0038*/ 	.byte	0x03, 0x50
        /*003a*/ 	.short	0x0000


	//----- nvinfo : EIATTR_MAXREG_COUNT
	.align		4
        /*003c*/ 	.byte	0x03, 0x1b
        /*003e*/ 	.short	0x00ff


	//----- nvinfo : EIATTR_NUM_BARRIERS
	.align		4
        /*0040*/ 	.byte	0x02, 0x4c
        /*0042*/ 	.byte	0x01
	.zero		1


	//----- nvinfo : EIATTR_MERCURY_ISA_VERSION
	.align		4
        /*0044*/ 	.byte	0x03, 0x5f
        /*0046*/ 	.short	0x0101


	//----- nvinfo : EIATTR_VRC_CTA_INIT_COUNT
	.align		4
        /*0048*/ 	.byte	0x02, 0x4a
	.zero		1
	.zero		1


	//----- nvinfo : EIATTR_EXIT_INSTR_OFFSETS
	.align		4
        /*004c*/ 	.byte	0x04, 0x1c
        /*004e*/ 	.short	(.L_33 - .L_32)


	//   ....[0]....
.L_32:
        /*0050*/ 	.word	0x00000630


	//   ....[1]....
        /*0054*/ 	.word	0x000006b0


	//----- nvinfo : EIATTR_CRS_STACK_SIZE
	.align		4
.L_33:
        /*0058*/ 	.byte	0x04, 0x1e
        /*005a*/ 	.short	(.L_35 - .L_34)
.L_34:
        /*005c*/ 	.word	0x00000000


	//----- nvinfo : EIATTR_CBANK_PARAM_SIZE
	.align		4
.L_35:
        /*0060*/ 	.byte	0x03, 0x19
        /*0062*/ 	.short	0x0014


	//----- nvinfo : EIATTR_PARAM_CBANK
	.align		4
        /*0064*/ 	.byte	0x04, 0x0a
        /*0066*/ 	.short	(.L_37 - .L_36)
	.align		4
.L_36:
        /*0068*/ 	.word	index@(.nv.constant0._Z24three_phases_scan_kernelPfS_j)
        /*006c*/ 	.short	0x0380
        /*006e*/ 	.short	0x0014


	//----- nvinfo : EIATTR_SW_WAR
	.align		4
.L_37:
        /*0070*/ 	.byte	0x04, 0x36
        /*0072*/ 	.short	(.L_39 - .L_38)
.L_38:
        /*0074*/ 	.word	0x00000008
.L_39:


//--------------------- .nv.info._Z22brent_kung_scan_kernelPfS_j --------------------------
	.section	.nv.info._Z22brent_kung_scan_kernelPfS_j,"",@"SHT_CUDA_INFO"
	.sectionflags	@""
	.align	4


	//----- nvinfo : EIATTR_CUDA_API_VERSION
	.align		4
        /*0000*/ 	.byte	0x04, 0x37
        /*0002*/ 	.short	(.L_41 - .L_40)
.L_40:
        /*0004*/ 	.word	0x00000082


	//----- nvinfo : EIATTR_KPARAM_INFO
	.align		4
.L_41:
        /*0008*/ 	.byte	0x04, 0x17
        /*000a*/ 	.short	(.L_43 - .L_42)
.L_42:
        /*000c*/ 	.word	0x00000000
        /*0010*/ 	.short	0x0002
        /*0012*/ 	.short	0x0010
        /*0014*/ 	.byte	0x00, 0xf0, 0x11, 0x00


	//----- nvinfo : EIATTR_KPARAM_INFO
	.align		4
.L_43:
        /*0018*/ 	.byte	0x04, 0x17
        /*001a*/ 	.short	(.L_45 - .L_44)
.L_44:
        /*001c*/ 	.word	0x00000000
        /*0020*/ 	.short	0x0001
        /*0022*/ 	.short	0x0008
        /*0024*/ 	.byte	0x00, 0xf5, 0x21, 0x00


	//----- nvinfo : EIATTR_KPARAM_INFO
	.align		4
.L_45:
        /*0028*/ 	.byte	0x04, 0x17
        /*002a*/ 	.short	(.L_47 - .L_46)
.L_46:
        /*002c*/ 	.word	0x00000000
        /*0030*/ 	.short	0x0000
        /*0032*/ 	.short	0x0000
        /*0034*/ 	.byte	0x00, 0xf5, 0x21, 0x00


	//----- nvinfo : EIATTR_SPARSE_MMA_MASK
	.align		4
.L_47:
        /*0038*/ 	.byte	0x03, 0x50
        /*003a*/ 	.short	0x0000


	//----- nvinfo : EIATTR_MAXREG_COUNT
	.align		4
        /*003c*/ 	.byte	0x03, 0x1b
        /*003e*/ 	.short	0x00ff


	//----- nvinfo : EIATTR_NUM_BARRIERS
	.align		4
        /*0040*/ 	.byte	0x02, 0x4c
        /*0042*/ 	.byte	0x01
	.zero		1


	//----- nvinfo : EIATTR_MERCURY_ISA_VERSION
	.align		4
        /*0044*/ 	.byte	0x03, 0x5f
        /*0046*/ 	.short	0x0101


	//----- nvinfo : EIATTR_VRC_CTA_INIT_COUNT
	.align		4
        /*0048*/ 	.byte	0x02, 0x4a
	.zero		1
	.zero		1


	//----- nvinfo : EIATTR_EXIT_INSTR_OFFSETS
	.align		4
        /*004c*/ 	.byte	0x04, 0x1c
        /*004e*/ 	.short	(.L_49 - .L_48)


	//   ....[0]....
.L_48:
        /*0050*/ 	.word	0x000003c0


	//   ....[1]....
        /*0054*/ 	.word	0x00000430


	//----- nvinfo : EIATTR_CBANK_PARAM_SIZE
	.align		4
.L_49:
        /*0058*/ 	.byte	0x03, 0x19
        /*005a*/ 	.short	0x0014


	//----- nvinfo : EIATTR_PARAM_CBANK
	.align		4
        /*005c*/ 	.byte	0x04, 0x0a
        /*005e*/ 	.short	(.L_51 - .L_50)
	.align		4
.L_50:
        /*0060*/ 	.word	index@(.nv.constant0._Z22brent_kung_scan_kernelPfS_j)
        /*0064*/ 	.short	0x0380
        /*0066*/ 	.short	0x0014


	//----- nvinfo : EIATTR_SW_WAR
	.align		4
.L_51:
        /*0068*/ 	.byte	0x04, 0x36
        /*006a*/ 	.short	(.L_53 - .L_52)
.L_52:
        /*006c*/ 	.word	0x00000008
.L_53:


//--------------------- .nv.info._Z45kogge_stone_scan_kernel_with_double_bufferingPfS_j --------------------------
	.section	.nv.info._Z45kogge_stone_scan_kernel_with_double_bufferingPfS_j,"",@"SHT_CUDA_INFO"
	.sectionflags	@""
	.align	4


	//----- nvinfo : EIATTR_CUDA_API_VERSION
	.align		4
        /*0000*/ 	.byte	0x04, 0x37
        /*0002*/ 	.short	(.L_55 - .L_54)
.L_54:
        /*0004*/ 	.word	0x00000082


	//----- nvinfo : EIATTR_KPARAM_INFO
	.align		4
.L_55:
        /*0008*/ 	.byte	0x04, 0x17
        /*000a*/ 	.short	(.L_57 - .L_56)
.L_56:
        /*000c*/ 	.word	0x00000000
        /*0010*/ 	.short	0x0002
        /*0012*/ 	.short	0x0010
        /*0014*/ 	.byte	0x00, 0xf0, 0x11, 0x00


	//----- nvinfo : EIATTR_KPARAM_INFO
	.align		4
.L_57:
        /*0018*/ 	.byte	0x04, 0x17
        /*001a*/ 	.short	(.L_59 - .L_58)
.L_58:
        /*001c*/ 	.word	0x00000000
        /*0020*/ 	.short	0x0001
        /*0022*/ 	.short	0x0008
        /*0024*/ 	.byte	0x00, 0xf5, 0x21, 0x00


	//----- nvinfo : EIATTR_KPARAM_INFO
	.align		4
.L_59:
        /*0028*/ 	.byte	0x04, 0x17
        /*002a*/ 	.short	(.L_61 - .L_60)
.L_60:
        /*002c*/ 	.word	0x00000000
        /*0030*/ 	.short	0x0000
        /*0032*/ 	.short	0x0000
        /*0034*/ 	.byte	0x00, 0xf5, 0x21, 0x00


	//----- nvinfo : EIATTR_SPARSE_MMA_MASK
	.align		4
.L_61:
        /*0038*/ 	.byte	0x03, 0x50
        /*003a*/ 	.short	0x0000


	//----- nvinfo : EIATTR_MAXREG_COUNT
	.align		4
        /*003c*/ 	.byte	0x03, 0x1b
        /*003e*/ 	.short	0x00ff


	//----- nvinfo : EIATTR_NUM_BARRIERS
	.align		4
        /*0040*/ 	.byte	0x02, 0x4c
        /*0042*/ 	.byte	0x01
	.zero		1


	//----- nvinfo : EIATTR_MERCURY_ISA_VERSION
	.align		4
        /*0044*/ 	.byte	0x03, 0x5f
        /*0046*/ 	.short	0x0101


	//----- nvinfo : EIATTR_VRC_CTA_INIT_COUNT
	.align		4
        /*0048*/ 	.byte	0x02, 0x4a
	.zero		1
	.zero		1


	//----- nvinfo : EIATTR_EXIT_INSTR_OFFSETS
	.align		4
        /*004c*/ 	.byte	0x04, 0x1c
        /*004e*/ 	.short	(.L_63 - .L_62)


	//   ....[0]....
.L_62:
        /*0050*/ 	.word	0x00000280


	//   ....[1]....
        /*0054*/ 	.word	0x000002e0


	//----- nvinfo : EIATTR_CBANK_PARAM_SIZE
	.align		4
.L_63:
        /*0058*/ 	.byte	0x03, 0x19
        /*005a*/ 	.short	0x0014


	//----- nvinfo : EIATTR_PARAM_CBANK
	.align		4
        /*005c*/ 	.byte	0x04, 0x0a
        /*005e*/ 	.short	(.L_65 - .L_64)
	.align		4
.L_64:
        /*0060*/ 	.word	index@(.nv.constant0._Z45kogge_stone_scan_kernel_with_double_bufferingPfS_j)
        /*0064*/ 	.short	0x0380
        /*0066*/ 	.short	0x0014


	//----- nvinfo : EIATTR_SW_WAR
	.align		4
.L_65:
        /*0068*/ 	.byte	0x04, 0x36
        /*006a*/ 	.short	(.L_67 - .L_66)
.L_66:
        /*006c*/ 	.word	0x00000008
.L_67:


//--------------------- .nv.info._Z23kogge_stone_scan_kernelPfS_j --------------------------
	.section	.nv.info._Z23kogge_stone_scan_kernelPfS_j,"",@"SHT_CUDA_INFO"
	.sectionflags	@""
	.align	4


	//----- nvinfo : EIATTR_CUDA_API_VERSION
	.align		4
        /*0000*/ 	.byte	0x04, 0x37
        /*0002*/ 	.short	(.L_69 - .L_68)
.L_68:
        /*0004*/ 	.word	0x00000082


	//----- nvinfo : EIATTR_KPARAM_INFO
	.align		4
.L_69:
        /*0008*/ 	.byte	0x04, 0x17
        /*000a*/ 	.short	(.L_71 - .L_70)
.L_70:
        /*000c*/ 	.word	0x00000000
        /*0010*/ 	.short	0x0002
        /*0012*/ 	.short	0x0010
        /*0014*/ 	.byte	0x00, 0xf0, 0x11, 0x00


	//----- nvinfo : EIATTR_KPARAM_INFO
	.align		4
.L_71:
        /*0018*/ 	.byte	0x04, 0x17
        /*001a*/ 	.short	(.L_73 - .L_72)
.L_72:
        /*001c*/ 	.word	0x00000000
        /*0020*/ 	.short	0x0001
        /*0022*/ 	.short	0x0008
        /*0024*/ 	.byte	0x00, 0xf5, 0x21, 0x00


	//----- nvinfo : EIATTR_KPARAM_INFO
	.align		4
.L_73:
        /*0028*/ 	.byte	0x04, 0x17
        /*002a*/ 	.short	(.L_75 - .L_74)
.L_74:
        /*002c*/ 	.word	0x00000000
        /*0030*/ 	.short	0x0000
        /*0032*/ 	.short	0x0000
        /*0034*/ 	.byte	0x00, 0xf5, 0x21, 0x00


	//----- nvinfo : EIATTR_SPARSE_MMA_MASK
	.align		4
.L_75:
        /*0038*/ 	.byte	0x03, 0x50
        /*003a*/ 	.short	0x0000


	//----- nvinfo : EIATTR_MAXREG_COUNT
	.align		4
        /*003c*/ 	.byte	0x03, 0x1b
        /*003e*/ 	.short	0x00ff


	//----- nvinfo : EIATTR_NUM_BARRIERS
	.align		4
        /*0040*/ 	.byte	0x02, 0x4c
        /*0042*/ 	.byte	0x01
	.zero		1


	//----- nvinfo : EIATTR_MERCURY_ISA_VERSION
	.align		4
        /*0044*/ 	.byte	0x03, 0x5f
        /*0046*/ 	.short	0x0101


	//----- nvinfo : EIATTR_VRC_CTA_INIT_COUNT
	.align		4
        /*0048*/ 	.byte	0x02, 0x4a
	.zero		1
	.zero		1


	//----- nvinfo : EIATTR_EXIT_INSTR_OFFSETS
	.align		4
        /*004c*/ 	.byte	0x04, 0x1c
        /*004e*/ 	.short	(.L_77 - .L_76)


	//   ....[0]....
.L_76:
        /*0050*/ 	.word	0x00000200


	//   ....[1]....
        /*0054*/ 	.word	0x00000250


	//----- nvinfo : EIATTR_CBANK_PARAM_SIZE
	.align		4
.L_77:
        /*0058*/ 	.byte	0x03, 0x19
        /*005a*/ 	.short	0x0014


	//----- nvinfo : EIATTR_PARAM_CBANK
	.align		4
        /*005c*/ 	.byte	0x04, 0x0a
        /*005e*/ 	.short	(.L_79 - .L_78)
	.align		4
.L_78:
        /*0060*/ 	.word	index@(.nv.constant0._Z23kogge_stone_scan_kernelPfS_j)
        /*0064*/ 	.short	0x0380
        /*0066*/ 	.short	0x0014


	//----- nvinfo : EIATTR_SW_WAR
	.align		4
.L_79:
        /*0068*/ 	.byte	0x04, 0x36
        /*006a*/ 	.short	(.L_81 - .L_80)
.L_80:
        /*006c*/ 	.word	0x00000008
.L_81:


//--------------------- .nv.callgraph             --------------------------
	.section	.nv.callgraph,"",@"SHT_CUDA_CALLGRAPH"
	.align	4
	.sectionentsize	8
	.align		4
        /*0000*/ 	.word	0x00000000
	.align		4
        /*0004*/ 	.word	0xffffffff
	.align		4
        /*0008*/ 	.word	0x00000000
	.align		4
        /*000c*/ 	.word	0xfffffffe
	.align		4
        /*0010*/ 	.word	0x00000000
	.align		4
        /*0014*/ 	.word	0xfffffffd
	.align		4
        /*0018*/ 	.word	0x00000000
	.align		4
        /*001c*/ 	.word	0xfffffffc


//--------------------- .text._Z24three_phases_scan_kernelPfS_j --------------------------
	.section	.text._Z24three_phases_scan_kernelPfS_j,"ax",@progbits
	.align	128
        .global         _Z24three_phases_scan_kernelPfS_j
        .type           _Z24three_phases_scan_kernelPfS_j,@function
        .size           _Z24three_phases_scan_kernelPfS_j,(.L_x_20 - _Z24three_phases_scan_kernelPfS_j)
        .other          _Z24three_phases_scan_kernelPfS_j,@"STO_CUDA_ENTRY STV_DEFAULT"
_Z24three_phases_scan_kernelPfS_j:
.text._Z24three_phases_scan_kernelPfS_j:
[----:B------:R-:W-:Y:S01]  /*0000*/  LDC R1, c[0x0][0x37c] ;  /* 0x0000df00ff017b82 */ /* 0x000fe20000000800 */
[----:B------:R-:W0:Y:S01]  /*0010*/  S2R R13, SR_TID.X ;  /* 0x00000000000d7919 */ /* 0x000e220000002100 */
[----:B------:R-:W1:Y:S06]  /*0020*/  LDCU UR6, c[0x0][0x390] ;  /* 0x00007200ff0677ac */ /* 0x000e6c0008000800 */
[----:B------:R-:W2:Y:S01]  /*0030*/  LDC.64 R6, c[0x0][0x380] ;  /* 0x0000e000ff067b82 */ /* 0x000ea20000000a00 */
[----:B------:R-:W3:Y:S07]  /*0040*/  LDCU.64 UR8, c[0x0][0x358] ;  /* 0x00006b00ff0877ac */ /* 0x000eee0008000a00 */
[----:B------:R-:W4:Y:S01]  /*0050*/  S2UR UR5, SR_CgaCtaId ;  /* 0x00000000000579c3 */ /* 0x000f220000008800 */
[----:B------:R-:W-:Y:S01]  /*0060*/  UMOV UR4, 0x400 ;  /* 0x0000040000047882 */ /* 0x000fe20000000000 */
[----:B------:R-:W5:Y:S01]  /*0070*/  LDCU UR7, c[0x0][0x390] ;  /* 0x00007200ff0777ac */ /* 0x000f620008000800 */
[----:B0-----:R-:W-:-:S04]  /*0080*/  IMAD.SHL.U32 R4, R13, 0x4, RZ ;  /* 0x000000040d047824 */ /* 0x001fc800078e00ff */
[C---:B------:R-:W-:Y:S01]  /*0090*/  VIADD R0, R4.reuse, 0x1 ;  /* 0x0000000104007836 */ /* 0x040fe20000000000 */
[C---:B-1----:R-:W-:Y:S01]  /*00a0*/  ISETP.GE.U32.AND P0, PT, R4.reuse, UR6, PT ;  /* 0x0000000604007c0c */ /* 0x042fe2000bf06070 */
[C---:B------:R-:W-:Y:S02]  /*00b0*/  VIADD R2, R4.reuse, 0x2 ;  /* 0x0000000204027836 */ /* 0x040fe40000000000 */
[----:B------:R-:W-:Y:S01]  /*00c0*/  VIADD R3, R4, 0x3 ;  /* 0x0000000304037836 */ /* 0x000fe20000000000 */
[----:B------:R-:W-:Y:S01]  /*00d0*/  ISETP.GE.U32.AND P1, PT, R0, UR6, PT ;  /* 0x0000000600007c0c */ /* 0x000fe2000bf26070 */
[----:B--2---:R-:W-:Y:S01]  /*00e0*/  IMAD.WIDE.U32 R6, R4, 0x4, R6 ;  /* 0x0000000404067825 */ /* 0x004fe200078e0006 */
[----:B------:R-:W-:Y:S02]  /*00f0*/  ISETP.GE.U32.AND P2, PT, R2, UR6, PT ;  /* 0x0000000602007c0c */ /* 0x000fe4000bf46070 */
[----:B------:R-:W-:-:S05]  /*0100*/  ISETP.GE.U32.AND P3, PT, R3, UR6, PT ;  /* 0x0000000603007c0c */ /* 0x000fca000bf66070 */
[----:B---3--:R-:W2:Y:S04]  /*0110*/  @!P0 LDG.E R8, desc[UR8][R6.64] ;  /* 0x0000000806088981 */ /* 0x008ea8000c1e1900 */
[----:B------:R-:W3:Y:S04]  /*0120*/  @!P1 LDG.E R10, desc[UR8][R6.64+0x4] ;  /* 0x00000408060a9981 */ /* 0x000ee8000c1e1900 */
[----:B------:R-:W3:Y:S04]  /*0130*/  @!P2 LDG.E R12, desc[UR8][R6.64+0x8] ;  /* 0x00000808060ca981 */ /* 0x000ee8000c1e1900 */
[----:B------:R-:W3:Y:S01]  /*0140*/  @!P3 LDG.E R14, desc[UR8][R6.64+0xc] ;  /* 0x00000c08060eb981 */ /* 0x000ee2000c1e1900 */
[----:B----4-:R-:W-:-:S02]  /*0150*/  ULEA UR4, UR5, UR4, 0x18 ;  /* 0x0000000405047291 */ /* 0x010fc4000f8ec0ff */
[----:B------:R-:W-:-:S04]  /*0160*/  USHF.R.U32.HI UR5, URZ, 0x2, UR6 ;  /* 0x00000002ff057899 */ /* 0x000fc80008011606 */
[C---:B------:R-:W-:Y:S01]  /*0170*/  LEA R5, R13.reuse, UR4, 0x4 ;  /* 0x000000040d057c11 */ /* 0x040fe2000f8e20ff */
[----:B------:R-:W-:Y:S01]  /*0180*/  ULEA UR4, UR6, UR4, 0x2 ;  /* 0x0000000406047291 */ /* 0x000fe2000f8e10ff */
[----:B------:R-:W-:Y:S01]  /*0190*/  ISETP.GE.U32.OR P4, PT, R13, UR5, P3 ;  /* 0x000000050d007c0c */ /* 0x000fe20009f86470 */
[----:B------:R-:W-:-:S04]  /*01a0*/  UIADD3 UR5, UPT, UPT, UR6, 0x3, URZ ;  /* 0x0000000306057890 */ /* 0x000fc8000fffe0ff */
[----:B------:R-:W-:Y:S01]  /*01b0*/  UISETP.GE.U32.AND UP0, UPT, UR5, 0x8, UPT ;  /* 0x000000080500788c */ /* 0x000fe2000bf06070 */
[----:B--2---:R-:W-:Y:S01]  /*01c0*/  @!P0 STS [R5], R8 ;  /* 0x0000000805008388 */ /* 0x004fe20000000800 */
[----:B-----5:R-:W-:-:S03]  /*01d0*/  ISETP.GE.U32.AND P0, PT, R0, UR7, PT ;  /* 0x0000000700007c0c */ /* 0x020fc6000bf06070 */
[----:B---3--:R-:W-:Y:S04]  /*01e0*/  @!P1 STS [R5+0x4], R10 ;  /* 0x0000040a05009388 */ /* 0x008fe80000000800 */
[----:B------:R-:W-:Y:S04]  /*01f0*/  @!P2 STS [R5+0x8], R12 ;  /* 0x0000080c0500a388 */ /* 0x000fe80000000800 */
[----:B------:R-:W-:Y:S01]  /*0200*/  @!P3 STS [R5+0xc], R14 ;  /* 0x00000c0e0500b388 */ /* 0x000fe20000000800 */
[----:B------:R-:W-:Y:S06]  /*0210*/  BAR.SYNC.DEFER_BLOCKING 0x0 ;  /* 0x0000000000007b1d */ /* 0x000fec0000010000 */
[----:B------:R-:W0:Y:S04]  /*0220*/  @!P1 LDS.64 R16, [R5] ;  /* 0x0000000005109984 */ /* 0x000e280000000a00 */
[----:B------:R-:W-:Y:S01]  /*0230*/  @!P2 LDS R7, [R5+0x8] ;  /* 0x000008000507a984 */ /* 0x000fe20000000800 */
[----:B0-----:R-:W-:-:S05]  /*0240*/  @!P1 FADD R16, R16, R17 ;  /* 0x0000001110109221 */ /* 0x001fca0000000000 */
[----:B------:R-:W-:Y:S01]  /*0250*/  @!P1 STS [R5+0x4], R16 ;  /* 0x0000041005009388 */ /* 0x000fe20000000800 */
[----:B------:R-:W-:-:S03]  /*0260*/  ISETP.GE.U32.AND P1, PT, R2, UR7, PT ;  /* 0x0000000702007c0c */ /* 0x000fc6000bf26070 */
[----:B------:R-:W0:Y:S02]  /*0270*/  @!P2 LDS R18, [R5+0x4] ;  /* 0x000004000512a984 */ /* 0x000e240000000800 */
[----:B0-----:R-:W-:Y:S02]  /*0280*/  @!P2 FADD R18, R18, R7 ;  /* 0x000000071212a221 */ /* 0x001fe40000000000 */
[----:B------:R-:W0:Y:S03]  /*0290*/  LDC.64 R6, c[0x0][0x388] ;  /* 0x0000e200ff067b82 */ /* 0x000e260000000a00 */
[----:B------:R-:W-:Y:S01]  /*02a0*/  @!P2 STS [R5+0x8], R18 ;  /* 0x000008120500a388 */ /* 0x000fe20000000800 */
[----:B------:R-:W-:-:S03]  /*02b0*/  ISETP.GE.U32.AND P2, PT, R3, UR7, PT ;  /* 0x0000000703007c0c */ /* 0x000fc6000bf46070 */
[----:B------:R-:W1:Y:S02]  /*02c0*/  @!P3 LDS.64 R8, [R5+0x8] ;  /* 0x000008000508b984 */ /* 0x000e640000000a00 */
[----:B-1----:R-:W-:-:S05]  /*02d0*/  @!P3 FADD R8, R8, R9 ;  /* 0x000000090808b221 */ /* 0x002fca0000000000 */
[----:B------:R-:W-:Y:S01]  /*02e0*/  @!P3 STS [R5+0xc], R8 ;  /* 0x00000c080500b388 */ /* 0x000fe20000000800 */
[----:B------:R-:W-:Y:S01]  /*02f0*/  BAR.SYNC.DEFER_BLOCKING 0x0 ;  /* 0x0000000000007b1d */ /* 0x000fe20000010000 */
[----:B------:R-:W-:-:S05]  /*0300*/  ISETP.GE.U32.AND P3, PT, R4, UR7, PT ;  /* 0x0000000704007c0c */ /* 0x000fca000bf66070 */
[----:B------:R-:W1:Y:S04]  /*0310*/  @!P4 LDS R9, [R5+0xc] ;  /* 0x00000c000509c984 */ /* 0x000e680000000800 */
[----:B-1----:R1:W-:Y:S01]  /*0320*/  @!P4 STS [R4+UR4], R9 ;  /* 0x000000090400c988 */ /* 0x0023e20008000804 */
[----:B------:R-:W-:Y:S06]  /*0330*/  BAR.SYNC.DEFER_BLOCKING 0x0 ;  /* 0x0000000000007b1d */ /* 0x000fec0000010000 */
[----:B0-----:R-:W-:Y:S05]  /*0340*/  BRA.U !UP0, `(.L_x_0) ;  /* 0x00000001083c7547 */ /* 0x001fea000b800000 */
[----:B------:R-:W-:Y:S01]  /*0350*/  USHF.R.U32.HI UR5, URZ, 0x2, UR5 ;  /* 0x00000002ff057899 */ /* 0x000fe20008011605 */
[----:B------:R-:W-:-:S05]  /*0360*/  UMOV UR6, 0x1 ;  /* 0x0000000100067882 */ /* 0x000fca0000000000 */
[----:B------:R-:W-:-:S13]  /*0370*/  ISETP.GE.U32.AND P4, PT, R13, UR5, PT ;  /* 0x000000050d007c0c */ /* 0x000fda000bf86070 */
.L_x_1:
[----:B------:R-:W-:Y:S01]  /*0380*/  BAR.SYNC.DEFER_BLOCKING 0x0 ;  /* 0x0000000000007b1d */ /* 0x000fe20000010000 */
[----:B------:R-:W-:-:S13]  /*0390*/  ISETP.GE.U32.AND P5, PT, R13, UR6, !P4 ;  /* 0x000000060d007c0c */ /* 0x000fda000e7a6070 */
[----:B------:R-:W-:Y:S01]  /*03a0*/  @P5 VIADD R8, R13, -UR6 ;  /* 0x800000060d085c36 */ /* 0x000fe20008000000 */
[----:B------:R-:W-:-:S04]  /*03b0*/  USHF.L.U32 UR6, UR6, 0x1, URZ ;  /* 0x0000000106067899 */ /* 0x000fc800080006ff */
[----:B-1----:R-:W-:Y:S01]  /*03c0*/  @P5 LEA R9, R8, UR4, 0x2 ;  /* 0x0000000408095c11 */ /* 0x002fe2000f8e10ff */
[----:B------:R-:W-:Y:S01]  /*03d0*/  UISETP.GE.U32.AND UP0, UPT, UR6, UR5, UPT ;  /* 0x000000050600728c */ /* 0x000fe2000bf06070 */
[----:B------:R-:W-:Y:S04]  /*03e0*/  @P5 LDS R8, [R4+UR4] ;  /* 0x0000000404085984 */ /* 0x000fe80008000800 */
[----:B0-----:R-:W0:Y:S02]  /*03f0*/  @P5 LDS R9, [R9] ;  /* 0x0000000009095984 */ /* 0x001e240000000800 */
[----:B0-----:R-:W-:Y:S01]  /*0400*/  @P5 FADD R11, R8, R9 ;  /* 0x00000009080b5221 */ /* 0x001fe20000000000 */
[----:B------:R-:W-:Y:S06]  /*0410*/  BAR.SYNC.DEFER_BLOCKING 0x0 ;  /* 0x0000000000007b1d */ /* 0x000fec0000010000 */
[----:B------:R0:W-:Y:S01]  /*0420*/  @P5 STS [R4+UR4], R11 ;  /* 0x0000000b04005988 */ /* 0x0001e20008000804 */
[----:B------:R-:W-:Y:S05]  /*0430*/  BRA.U !UP0, `(.L_x_1) ;  /* 0xfffffffd08d07547 */ /* 0x000fea000b83ffff */
.L_x_0:
[----:B------:R-:W-:Y:S01]  /*0440*/  BAR.SYNC.DEFER_BLOCKING 0x0 ;  /* 0x0000000000007b1d */ /* 0x000fe20000010000 */
[----:B------:R-:W-:-:S05]  /*0450*/  IMAD.WIDE.U32 R6, R4, 0x4, R6 ;  /* 0x0000000404067825 */ /* 0x000fca00078e0006 */
[----:B------:R-:W-:Y:S04]  /*0460*/  BSSY.RECONVERGENT B0, `(.L_x_2) ;  /* 0x0000008000007945 */ /* 0x000fe80003800200 */
[----:B------:R-:W-:Y:S05]  /*0470*/  @P3 BRA `(.L_x_3) ;  /* 0x0000000000183947 */ /* 0x000fea0003800000 */
[----:B------:R-:W-:Y:S01]  /*0480*/  ISETP.NE.AND P3, PT, R13, RZ, PT ;  /* 0x000000ff0d00720c */ /* 0x000fe20003f65270 */
[----:B------:R-:W-:-:S12]  /*0490*/  LDS R8, [R5] ;  /* 0x0000000005087984 */ /* 0x000fd80000000800 */
[----:B-1----:R-:W1:Y:S02]  /*04a0*/  @P3 LDS R9, [R4+UR4+-0x4] ;  /* 0xfffffc0404093984 */ /* 0x002e640008000800 */
[----:B-1----:R-:W-:-:S05]  /*04b0*/  @P3 FADD R8, R8, R9 ;  /* 0x0000000908083221 */ /* 0x002fca0000000000 */
[----:B------:R2:W-:Y:S04]  /*04c0*/  @P3 STS [R5], R8 ;  /* 0x0000000805003388 */ /* 0x0005e80000000800 */
[----:B------:R2:W-:Y:S02]  /*04d0*/  STG.E desc[UR8][R6.64], R8 ;  /* 0x0000000806007986 */ /* 0x0005e4000c101908 */
.L_x_3:
[----:B------:R-:W-:Y:S05]  /*04e0*/  BSYNC.RECONVERGENT B0 ;  /* 0x0000000000007941 */ /* 0x000fea0003800200 */
.L_x_2:
[----:B------:R-:W-:Y:S04]  /*04f0*/  BSSY.RECONVERGENT B0, `(.L_x_4) ;  /* 0x0000009000007945 */ /* 0x000fe80003800200 */
[----:B------:R-:W-:Y:S05]  /*0500*/  @P0 BRA `(.L_x_5) ;  /* 0x00000000001c0947 */ /* 0x000fea0003800000 */
[----:B------:R-:W-:-:S13]  /*0510*/  ISETP.NE.AND P0, PT, R13, RZ, PT ;  /* 0x000000ff0d00720c */ /* 0x000fda0003f05270 */
[----:B01----:R-:W-:Y:S02]  /*0520*/  @P0 LOP3.LUT R4, R0, 0x1ffc, RZ, 0xc0, !PT ;  /* 0x00001ffc00040812 */ /* 0x003fe400078ec0ff */
[----:B------:R-:W-:Y:S04]  /*0530*/  LDS R0, [R5+0x4] ;  /* 0x0000040005007984 */ /* 0x000fe80000000800 */
[----:B------:R-:W0:Y:S02]  /*0540*/  @P0 LDS R9, [R4+UR4+-0x4] ;  /* 0xfffffc0404090984 */ /* 0x000e240008000800 */
[----:B0-----:R-:W-:-:S05]  /*0550*/  @P0 FADD R0, R9, R0 ;  /* 0x0000000009000221 */ /* 0x001fca0000000000 */
[----:B------:R3:W-:Y:S04]  /*0560*/  @P0 STS [R5+0x4], R0 ;  /* 0x0000040005000388 */ /* 0x0007e80000000800 */
[----:B------:R3:W-:Y:S02]  /*0570*/  STG.E desc[UR8][R6.64+0x4], R0 ;  /* 0x0000040006007986 */ /* 0x0007e4000c101908 */
.L_x_5:
[----:B------:R-:W-:Y:S05]  /*0580*/  BSYNC.RECONVERGENT B0 ;  /* 0x0000000000007941 */ /* 0x000fea0003800200 */
.L_x_4:
[----:B------:R-:W-:Y:S04]  /*0590*/  BSSY.RECONVERGENT B0, `(.L_x_6) ;  /* 0x0000009000007945 */ /* 0x000fe80003800200 */
[----:B------:R-:W-:Y:S05]  /*05a0*/  @P1 BRA `(.L_x_7) ;  /* 0x00000000001c1947 */ /* 0x000fea0003800000 */
[----:B------:R-:W-:Y:S01]  /*05b0*/  ISETP.NE.AND P0, PT, R13, RZ, PT ;  /* 0x000000ff0d00720c */ /* 0x000fe20003f05270 */
[----:B---3--:R-:W-:-:S12]  /*05c0*/  LDS R0, [R5+0x8] ;  /* 0x0000080005007984 */ /* 0x008fd80000000800 */
[----:B------:R-:W-:-:S05]  /*05d0*/  @P0 LOP3.LUT R2, R2, 0x1ffc, RZ, 0xc0, !PT ;  /* 0x00001ffc02020812 */ /* 0x000fca00078ec0ff */
[----:B-1----:R-:W1:Y:S02]  /*05e0*/  @P0 LDS R9, [R2+UR4+-0x4] ;  /* 0xfffffc0402090984 */ /* 0x002e640008000800 */
[----:B-1----:R-:W-:-:S05]  /*05f0*/  @P0 FADD R0, R9, R0 ;  /* 0x0000000009000221 */ /* 0x002fca0000000000 */
[----:B------:R4:W-:Y:S04]  /*0600*/  @P0 STS [R5+0x8], R0 ;  /* 0x0000080005000388 */ /* 0x0009e80000000800 */
[----:B------:R4:W-:Y:S02]  /*0610*/  STG.E desc[UR8][R6.64+0x8], R0 ;  /* 0x0000080006007986 */ /* 0x0009e4000c101908 */
.L_x_7:
[----:B------:R-:W-:Y:S05]  /*0620*/  BSYNC.RECONVERGENT B0 ;  /* 0x0000000000007941 */ /* 0x000fea0003800200 */
.L_x_6:
[----:B------:R-:W-:Y:S05]  /*0630*/  @P2 EXIT ;  /* 0x000000000000294d */ /* 0x000fea0003800000 */
[----:B------:R-:W-:Y:S01]  /*0640*/  ISETP.NE.AND P0, PT, R13, RZ, PT ;  /* 0x000000ff0d00720c */ /* 0x000fe20003f05270 */
[----:B---34-:R-:W-:-:S12]  /*0650*/  LDS R0, [R5+0xc] ;  /* 0x00000c0005007984 */ /* 0x018fd80000000800 */
[----:B------:R-:W-:-:S06]  /*0660*/  @P0 LOP3.LUT R3, R3, 0x1ffc, RZ, 0xc0, !PT ;  /* 0x00001ffc03030812 */ /* 0x000fcc00078ec0ff */
[----:B------:R-:W3:Y:S02]  /*0670*/  @P0 LDS R3, [R3+UR4+-0x4] ;  /* 0xfffffc0403030984 */ /* 0x000ee40008000800 */
[----:B---3--:R-:W-:-:S05]  /*0680*/  @P0 FADD R0, R3, R0 ;  /* 0x0000000003000221 */ /* 0x008fca0000000000 */
[----:B------:R-:W-:Y:S04]  /*0690*/  STG.E desc[UR8][R6.64+0xc], R0 ;  /* 0x00000c0006007986 */ /* 0x000fe8000c101908 */
[----:B------:R-:W-:Y:S01]  /*06a0*/  @P0 STS [R5+0xc], R0 ;  /* 0x00000c0005000388 */ /* 0x000fe20000000800 */
[----:B------:R-:W-:Y:S05]  /*06b0*/  EXIT ;  /* 0x000000000000794d */ /* 0x000fea0003800000 */
.L_x_8:
[----:B------:R-:W-:-:S00]  /*06c0*/  BRA `(.L_x_8) ;  /* 0xfffffffc00fc7947 */ /* 0x000fc0000383ffff */
[----:B------:R-:W-:-:S00]  /*06d0*/  NOP ;  /* 0x0000000000007918 */ /* 0x000fc00000000000 */
        /* <DEDUP_REMOVED lines=10> */
.L_x_20:


//--------------------- .text._Z22brent_kung_scan_kernelPfS_j --------------------------
	.section	.text._Z22brent_kung_scan_kernelPfS_j,"ax",@progbits
	.align	128
        .global         _Z22brent_kung_scan_kernelPfS_j
        .type           _Z22brent_kung_scan_kernelPfS_j,@function
        .size           _Z22brent_kung_scan_kernelPfS_j,(.L_x_21 - _Z22brent_kung_scan_kernelPfS_j)
        .other          _Z22brent_kung_scan_kernelPfS_j,@"STO_CUDA_ENTRY STV_DEFAULT"
_Z22brent_kung_scan_kernelPfS_j:
.text._Z22brent_kung_scan_kernelPfS_j:
[----:B------:R-:W-:Y:S01]  /*0000*/  LDC R1, c[0x0][0x37c] ;  /* 0x0000df00ff017b82 */ /* 0x000fe20000000800 */
[----:B------:R-:W0:Y:S01]  /*0010*/  S2R R0, SR_TID.X ;  /* 0x0000000000007919 */ /* 0x000e220000002100 */
[----:B------:R-:W0:Y:S06]  /*0020*/  LDCU UR4, c[0x0][0x390] ;  /* 0x00007200ff0477ac */ /* 0x000e2c0008000800 */
[----:B------:R-:W1:Y:S01]  /*0030*/  LDC.64 R2, c[0x0][0x380] ;  /* 0x0000e000ff027b82 */ /* 0x000e620000000a00 */
[----:B------:R-:W2:Y:S01]  /*0040*/  LDCU.64 UR6, c[0x0][0x358] ;  /* 0x00006b00ff0677ac */ /* 0x000ea20008000a00 */
[C---:B0-----:R-:W-:Y:S01]  /*0050*/  ISETP.GE.U32.AND P2, PT, R0.reuse, UR4, PT ;  /* 0x0000000400007c0c */ /* 0x041fe2000bf46070 */
[----:B-1----:R-:W-:-:S12]  /*0060*/  IMAD.WIDE.U32 R2, R0, 0x4, R2 ;  /* 0x0000000400027825 */ /* 0x002fd800078e0002 */
[----:B--2---:R-:W2:Y:S01]  /*0070*/  @!P2 LDG.E R5, desc[UR6][R2.64] ;  /* 0x000000060205a981 */ /* 0x004ea2000c1e1900 */
[----:B------:R-:W0:Y:S01]  /*0080*/  S2UR UR5, SR_CgaCtaId ;  /* 0x00000000000579c3 */ /* 0x000e220000008800 */
[----:B------:R-:W-:Y:S01]  /*0090*/  UMOV UR4, 0x400 ;  /* 0x0000040000047882 */ /* 0x000fe20000000000 */
[----:B------:R-:W-:-:S06]  /*00a0*/  ISETP.NE.AND P0, PT, R0, RZ, PT ;  /* 0x000000ff0000720c */ /* 0x000fcc0003f05270 */
[----:B------:R-:W1:Y:S01]  /*00b0*/  LDC R12, c[0x0][0x360] ;  /* 0x0000d800ff0c7b82 */ /* 0x000e620000000800 */
[----:B0-----:R-:W-:-:S06]  /*00c0*/  ULEA UR4, UR5, UR4, 0x18 ;  /* 0x0000000405047291 */ /* 0x001fcc000f8ec0ff */
[----:B------:R-:W-:Y:S02]  /*00d0*/  LEA R6, R0, UR4, 0x2 ;  /* 0x0000000400067c11 */ /* 0x000fe4000f8e10ff */
[C---:B-1----:R-:W-:Y:S02]  /*00e0*/  ISETP.GE.U32.AND P3, PT, R12.reuse, 0x2, PT ;  /* 0x000000020c00780c */ /* 0x042fe40003f66070 */
[----:B------:R-:W-:Y:S01]  /*00f0*/  ISETP.GE.U32.AND P1, PT, R12, 0x2, PT ;  /* 0x000000020c00780c */ /* 0x000fe20003f26070 */
[----:B--2---:R0:W-:Y:S04]  /*0100*/  @!P2 STS [R6], R5 ;  /* 0x000000050600a388 */ /* 0x0041e80000000800 */
[----:B------:R0:W-:Y:S01]  /*0110*/  @P2 STS [R6], RZ ;  /* 0x000000ff06002388 */ /* 0x0001e20000000800 */
[----:B------:R-:W-:Y:S06]  /*0120*/  BAR.SYNC.DEFER_BLOCKING 0x0 ;  /* 0x0000000000007b1d */ /* 0x000fec0000010000 */
[----:B------:R-:W-:Y:S05]  /*0130*/  @!P3 BRA `(.L_x_9) ;  /* 0x000000000040b947 */ /* 0x000fea0003800000 */
[----:B------:R-:W-:Y:S01]  /*0140*/  LEA R4, R0, 0x2, 0x1 ;  /* 0x0000000200047811 */ /* 0x000fe200078e08ff */
[----:B0-----:R-:W-:-:S07]  /*0150*/  IMAD.MOV.U32 R5, RZ, RZ, 0x1 ;  /* 0x00000001ff057424 */ /* 0x001fce00078e00ff */
.L_x_10:
[----:B------:R-:W-:-:S04]  /*0160*/  IMAD R8, R4, R5, RZ ;  /* 0x0000000504087224 */ /* 0x000fc800078e02ff */
[----:B------:R-:W-:-:S05]  /*0170*/  VIADD R7, R8, 0xffffffff ;  /* 0xffffffff08077836 */ /* 0x000fca0000000000 */
[----:B------:R-:W-:-:S13]  /*0180*/  ISETP.GE.U32.AND P2, PT, R7, R12, PT ;  /* 0x0000000c0700720c */ /* 0x000fda0003f46070 */
[----:B------:R-:W-:-:S05]  /*0190*/  @!P2 IMAD.IADD R7, R8, 0x1, -R5 ;  /* 0x000000010807a824 */ /* 0x000fca00078e0a05 */
[----:B------:R-:W-:-:S05]  /*01a0*/  @!P2 LEA R8, R7, UR4, 0x2 ;  /* 0x000000040708ac11 */ /* 0x000fca000f8e10ff */
[C---:B------:R-:W-:Y:S02]  /*01b0*/  @!P2 IMAD R7, R5.reuse, 0x4, R8 ;  /* 0x000000040507a824 */ /* 0x040fe400078e0208 */
[----:B------:R-:W-:Y:S01]  /*01c0*/  @!P2 LDS R8, [R8+-0x4] ;  /* 0xfffffc000808a984 */ /* 0x000fe20000000800 */
[----:B------:R-:W-:-:S03]  /*01d0*/  IMAD.SHL.U32 R5, R5, 0x2, RZ ;  /* 0x0000000205057824 */ /* 0x000fc600078e00ff */
[----:B------:R-:W0:Y:S02]  /*01e0*/  @!P2 LDS R9, [R7+-0x4] ;  /* 0xfffffc000709a984 */ /* 0x000e240000000800 */
[----:B0-----:R-:W-:-:S05]  /*01f0*/  @!P2 FADD R10, R8, R9 ;  /* 0x00000009080aa221 */ /* 0x001fca0000000000 */
[----:B------:R1:W-:Y:S01]  /*0200*/  @!P2 STS [R7+-0x4], R10 ;  /* 0xfffffc0a0700a388 */ /* 0x0003e20000000800 */
[----:B------:R-:W-:Y:S01]  /*0210*/  BAR.SYNC.DEFER_BLOCKING 0x0 ;  /* 0x0000000000007b1d */ /* 0x000fe20000010000 */
[----:B------:R-:W-:-:S13]  /*0220*/  ISETP.GE.U32.AND P2, PT, R5, R12, PT ;  /* 0x0000000c0500720c */ /* 0x000fda0003f46070 */
[----:B-1----:R-:W-:Y:S05]  /*0230*/  @!P2 BRA `(.L_x_10) ;  /* 0xfffffffc00c8a947 */ /* 0x002fea000383ffff */
.L_x_9:
[----:B------:R-:W-:-:S05]  /*0240*/  @!P0 LEA R4, R12, UR4, 0x2 ;  /* 0x000000040c048c11 */ /* 0x000fca000f8e10ff */
[----:B------:R1:W-:Y:S01]  /*0250*/  @!P0 STS [R4+-0x4], RZ ;  /* 0xfffffcff04008388 */ /* 0x0003e20000000800 */
[----:B------:R-:W-:Y:S06]  /*0260*/  BAR.SYNC.DEFER_BLOCKING 0x0 ;  /* 0x0000000000007b1d */ /* 0x000fec0000010000 */
[----:B------:R-:W-:Y:S05]  /*0270*/  @!P1 BRA `(.L_x_11) ;  /* 0x0000000000489947 */ /* 0x000fea0003800000 */
[----:B------:R-:W-:Y:S01]  /*0280*/  LEA R14, R0, 0x2, 0x1 ;  /* 0x00000002000e7811 */ /* 0x000fe200078e08ff */
[----:B-1----:R-:W-:-:S07]  /*0290*/  IMAD.MOV.U32 R4, RZ, RZ, R12 ;  /* 0x000000ffff047224 */ /* 0x002fce00078e000c */
.L_x_12:
[----:B------:R-:W-:-:S05]  /*02a0*/  SHF.R.U32.HI R9, RZ, 0x1, R4 ;  /* 0x00000001ff097819 */ /* 0x000fca0000011604 */
[----:B------:R-:W-:-:S04]  /*02b0*/  IMAD R8, R14, R9, RZ ;  /* 0x000000090e087224 */ /* 0x000fc800078e02ff */
[----:B0-----:R-:W-:-:S05]  /*02c0*/  VIADD R5, R8, 0xffffffff ;  /* 0xffffffff08057836 */ /* 0x001fca0000000000 */
[----:B------:R-:W-:-:S13]  /*02d0*/  ISETP.GE.U32.AND P0, PT, R5, R12, PT ;  /* 0x0000000c0500720c */ /* 0x000fda0003f06070 */
[C---:B------:R-:W-:Y:S01]  /*02e0*/  @!P0 IMAD.IADD R5, R8.reuse, 0x1, -R9 ;  /* 0x0000000108058824 */ /* 0x040fe200078e0a09 */
[----:B------:R-:W-:-:S04]  /*02f0*/  @!P0 LEA R7, R8, UR4, 0x2 ;  /* 0x0000000408078c11 */ /* 0x000fc8000f8e10ff */
[----:B------:R-:W-:Y:S02]  /*0300*/  @!P0 LEA R8, R5, UR4, 0x2 ;  /* 0x0000000405088c11 */ /* 0x000fe4000f8e10ff */
[----:B------:R-:W-:Y:S04]  /*0310*/  @!P0 LDS R5, [R7+-0x4] ;  /* 0xfffffc0007058984 */ /* 0x000fe80000000800 */
[----:B------:R-:W0:Y:S02]  /*0320*/  @!P0 LDS R10, [R8+-0x4] ;  /* 0xfffffc00080a8984 */ /* 0x000e240000000800 */
[----:B0-----:R-:W-:-:S05]  /*0330*/  @!P0 FADD R10, R5, R10 ;  /* 0x0000000a050a8221 */ /* 0x001fca0000000000 */
[----:B------:R2:W-:Y:S04]  /*0340*/  @!P0 STS [R7+-0x4], R10 ;  /* 0xfffffc0a07008388 */ /* 0x0005e80000000800 */
[----:B------:R2:W-:Y:S01]  /*0350*/  @!P0 STS [R8+-0x4], R5 ;  /* 0xfffffc0508008388 */ /* 0x0005e20000000800 */
[----:B------:R-:W-:Y:S01]  /*0360*/  BAR.SYNC.DEFER_BLOCKING 0x0 ;  /* 0x0000000000007b1d */ /* 0x000fe20000010000 */
[----:B------:R-:W-:Y:S01]  /*0370*/  ISETP.GT.U32.AND P0, PT, R4, 0x3, PT ;  /* 0x000000030400780c */ /* 0x000fe20003f04070 */
[----:B------:R-:W-:-:S12]  /*0380*/  IMAD.MOV.U32 R4, RZ, RZ, R9 ;  /* 0x000000ffff047224 */ /* 0x000fd800078e0009 */
[----:B--2---:R-:W-:Y:S05]  /*0390*/  @P0 BRA `(.L_x_12) ;  /* 0xfffffffc00c00947 */ /* 0x004fea000383ffff */
.L_x_11:
[----:B------:R-:W2:Y:S02]  /*03a0*/  LDCU UR4, c[0x0][0x390] ;  /* 0x00007200ff0477ac */ /* 0x000ea40008000800 */
[----:B--2---:R-:W-:-:S13]  /*03b0*/  ISETP.GE.U32.AND P0, PT, R0, UR4, PT ;  /* 0x0000000400007c0c */ /* 0x004fda000bf06070 */
[----:B------:R-:W-:Y:S05]  /*03c0*/  @P0 EXIT ;  /* 0x000000000000094d */ /* 0x000fea0003800000 */
[----:B------:R-:W2:Y:S01]  /*03d0*/  LDG.E R3, desc[UR6][R2.64] ;  /* 0x0000000602037981 */ /* 0x000ea2000c1e1900 */
[----:B01----:R-:W0:Y:S03]  /*03e0*/  LDC.64 R4, c[0x0][0x388] ;  /* 0x0000e200ff047b82 */ /* 0x003e260000000a00 */
[----:B------:R-:W2:Y:S01]  /*03f0*/  LDS R6, [R6] ;  /* 0x0000000006067984 */ /* 0x000ea20000000800 */
[----:B0-----:R-:W-:-:S04]  /*0400*/  IMAD.WIDE.U32 R4, R0, 0x4, R4 ;  /* 0x0000000400047825 */ /* 0x001fc800078e0004 */
[----:B--2---:R-:W-:-:S05]  /*0410*/  FADD R7, R6, R3 ;  /* 0x0000000306077221 */ /* 0x004fca0000000000 */
[----:B------:R-:W-:Y:S01]  /*0420*/  STG.E desc[UR6][R4.64], R7 ;  /* 0x0000000704007986 */ /* 0x000fe2000c101906 */
[----:B------:R-:W-:Y:S05]  /*0430*/  EXIT ;  /* 0x000000000000794d */ /* 0x000fea0003800000 */
.L_x_13:
        /* <DEDUP_REMOVED lines=12> */
.L_x_21:


//--------------------- .text._Z45kogge_stone_scan_kernel_with_double_bufferingPfS_j --------------------------
	.section	.text._Z45kogge_stone_scan_kernel_with_double_bufferingPfS_j,"ax",@progbits
	.align	128
        .global         _Z45kogge_stone_scan_kernel_with_double_bufferingPfS_j
        .type           _Z45kogge_stone_scan_kernel_with_double_bufferingPfS_j,@function
        .size           _Z45kogge_stone_scan_kernel_with_double_bufferingPfS_j,(.L_x_22 - _Z45kogge_stone_scan_kernel_with_double_bufferingPfS_j)
        .other          _Z45kogge_stone_scan_kernel_with_double_bufferingPfS_j,@"STO_CUDA_ENTRY STV_DEFAULT"
_Z45kogge_stone_scan_kernel_with_double_bufferingPfS_j:
.text._Z45kogge_stone_scan_kernel_with_double_bufferingPfS_j:
[----:B------:R-:W-:Y:S01]  /*0000*/  LDC R1, c[0x0][0x37c] ;  /* 0x0000df00ff017b82 */ /* 0x000fe20000000800 */
[----:B------:R-:W0:Y:S01]  /*0010*/  S2R R7, SR_TID.X ;  /* 0x0000000000077919 */ /* 0x000e220000002100 */
[----:B------:R-:W0:Y:S01]  /*0020*/  LDCU UR6, c[0x0][0x390] ;  /* 0x00007200ff0677ac */ /* 0x000e220008000800 */
[----:B------:R-:W1:Y:S01]  /*0030*/  LDCU.64 UR8, c[0x0][0x358] ;  /* 0x00006b00ff0877ac */ /* 0x000e620008000a00 */
[----:B0-----:R-:W-:-:S13]  /*0040*/  ISETP.GE.U32.AND P0, PT, R7, UR6, PT ;  /* 0x0000000607007c0c */ /* 0x001fda000bf06070 */
[----:B------:R-:W0:Y:S02]  /*0050*/  @!P0 LDC.64 R2, c[0x0][0x380] ;  /* 0x0000e000ff028b82 */ /* 0x000e240000000a00 */
[----:B0-----:R-:W-:-:S06]  /*0060*/  @!P0 IMAD.WIDE.U32 R2, R7, 0x4, R2 ;  /* 0x0000000407028825 */ /* 0x001fcc00078e0002 */
[----:B-1----:R-:W2:Y:S01]  /*0070*/  @!P0 LDG.E R2, desc[UR8][R2.64] ;  /* 0x0000000802028981 */ /* 0x002ea2000c1e1900 */
[----:B------:R-:W0:Y:S01]  /*0080*/  S2UR UR5, SR_CgaCtaId ;  /* 0x00000000000579c3 */ /* 0x000e220000008800 */
[----:B------:R-:W-:Y:S01]  /*0090*/  UMOV UR4, 0x400 ;  /* 0x0000040000047882 */ /* 0x000fe20000000000 */
[----:B------:R-:W1:Y:S02]  /*00a0*/  LDCU UR10, c[0x0][0x360] ;  /* 0x00006c00ff0a77ac */ /* 0x000e640008000800 */
[----:B-1----:R-:W-:Y:S02]  /*00b0*/  UISETP.GE.U32.AND UP0, UPT, UR10, 0x2, UPT ;  /* 0x000000020a00788c */ /* 0x002fe4000bf06070 */
[----:B0-----:R-:W-:-:S04]  /*00c0*/  ULEA UR4, UR5, UR4, 0x18 ;  /* 0x0000000405047291 */ /* 0x001fc8000f8ec0ff */
[----:B------:R-:W-:Y:S02]  /*00d0*/  ULEA UR5, UR6, UR4, 0x2 ;  /* 0x0000000406057291 */ /* 0x000fe4000f8e10ff */
[C---:B------:R-:W-:Y:S02]  /*00e0*/  @!P0 LEA R5, R7.reuse, UR4, 0x2 ;  /* 0x0000000407058c11 */ /* 0x040fe4000f8e10ff */
[----:B------:R-:W-:-:S03]  /*00f0*/  @P0 LEA R0, R7, UR4, 0x2 ;  /* 0x0000000407000c11 */ /* 0x000fc6000f8e10ff */
[----:B--2---:R0:W-:Y:S04]  /*0100*/  @!P0 STS [R5], R2 ;  /* 0x0000000205008388 */ /* 0x0041e80000000800 */
[----:B------:R0:W-:Y:S01]  /*0110*/  @P0 STS [R0], RZ ;  /* 0x000000ff00000388 */ /* 0x0001e20000000800 */
[----:B------:R-:W-:Y:S05]  /*0120*/  BRA.U !UP0, `(.L_x_14) ;  /* 0x00000001084c7547 */ /* 0x000fea000b800000 */
[----:B------:R-:W-:Y:S01]  /*0130*/  UMOV UR6, UR4 ;  /* 0x0000000400067c82 */ /* 0x000fe20008000000 */
[----:B------:R-:W-:-:S05]  /*0140*/  UMOV UR7, 0x1 ;  /* 0x0000000100077882 */ /* 0x000fca0000000000 */
.L_x_15:
[----:B------:R-:W-:Y:S01]  /*0150*/  BAR.SYNC.DEFER_BLOCKING 0x0 ;  /* 0x0000000000007b1d */ /* 0x000fe20000010000 */
[C---:B------:R-:W-:Y:S02]  /*0160*/  ISETP.GE.U32.AND P0, PT, R7.reuse, UR7, PT ;  /* 0x0000000707007c0c */ /* 0x040fe4000bf06070 */
[----:B0-----:R-:W-:-:S03]  /*0170*/  LEA R0, R7, UR6, 0x2 ;  /* 0x0000000607007c11 */ /* 0x001fc6000f8e10ff */
[----:B------:R-:W-:Y:S01]  /*0180*/  UMOV UR4, UR5 ;  /* 0x0000000500047c82 */ /* 0x000fe20008000000 */
[----:B------:R-:W-:Y:S01]  /*0190*/  UMOV UR5, UR6 ;  /* 0x0000000600057c82 */ /* 0x000fe20008000000 */
[----:B-1----:R-:W-:-:S06]  /*01a0*/  LEA R4, R7, UR4, 0x2 ;  /* 0x0000000407047c11 */ /* 0x002fcc000f8e10ff */
[----:B------:R-:W-:Y:S01]  /*01b0*/  @P0 VIADD R2, R7, -UR7 ;  /* 0x8000000707020c36 */ /* 0x000fe20008000000 */
[----:B------:R-:W-:-:S04]  /*01c0*/  USHF.L.U32 UR7, UR7, 0x1, URZ ;  /* 0x0000000107077899 */ /* 0x000fc800080006ff */
[----:B------:R-:W-:Y:S01]  /*01d0*/  @P0 LEA R2, R2, UR6, 0x2 ;  /* 0x0000000602020c11 */ /* 0x000fe2000f8e10ff */
[----:B------:R-:W-:Y:S01]  /*01e0*/  UISETP.GE.U32.AND UP0, UPT, UR7, UR10, UPT ;  /* 0x0000000a0700728c */ /* 0x000fe2000bf06070 */
[----:B------:R-:W-:Y:S01]  /*01f0*/  UMOV UR6, UR4 ;  /* 0x0000000400067c82 */ /* 0x000fe20008000000 */
[----:B------:R-:W-:Y:S04]  /*0200*/  LDS R0, [R0] ;  /* 0x0000000000007984 */ /* 0x000fe80000000800 */
[----:B------:R-:W0:Y:S02]  /*0210*/  @P0 LDS R3, [R2] ;  /* 0x0000000002030984 */ /* 0x000e240000000800 */
[----:B0-----:R-:W-:Y:S01]  /*0220*/  @P0 FADD R3, R0, R3 ;  /* 0x0000000300030221 */ /* 0x001fe20000000000 */
[----:B------:R-:W-:-:S05]  /*0230*/  @!P0 IMAD.MOV.U32 R3, RZ, RZ, R0 ;  /* 0x000000ffff038224 */ /* 0x000fca00078e0000 */
[----:B------:R1:W-:Y:S01]  /*0240*/  STS [R4], R3 ;  /* 0x0000000304007388 */ /* 0x0003e20000000800 */
[----:B------:R-:W-:Y:S05]  /*0250*/  BRA.U !UP0, `(.L_x_15) ;  /* 0xfffffffd08bc7547 */ /* 0x000fea000b83ffff */
.L_x_14:
[----:B------:R-:W2:Y:S02]  /*0260*/  LDCU UR5, c[0x0][0x390] ;  /* 0x00007200ff0577ac */ /* 0x000ea40008000800 */
[----:B--2---:R-:W-:-:S13]  /*0270*/  ISETP.GE.U32.AND P0, PT, R7, UR5, PT ;  /* 0x0000000507007c0c */ /* 0x004fda000bf06070 */
[----:B------:R-:W-:Y:S05]  /*0280*/  @P0 EXIT ;  /* 0x000000000000094d */ /* 0x000fea0003800000 */
[C---:B0-----:R-:W-:Y:S01]  /*0290*/  LEA R0, R7.reuse, UR4, 0x2 ;  /* 0x0000000407007c11 */ /* 0x041fe2000f8e10ff */
[----:B-1----:R-:W0:Y:S04]  /*02a0*/  LDC.64 R2, c[0x0][0x388] ;  /* 0x0000e200ff027b82 */ /* 0x002e280000000a00 */
[----:B------:R-:W1:Y:S01]  /*02b0*/  LDS R5, [R0] ;  /* 0x0000000000057984 */ /* 0x000e620000000800 */
[----:B0-----:R-:W-:-:S05]  /*02c0*/  IMAD.WIDE.U32 R2, R7, 0x4, R2 ;  /* 0x0000000407027825 */ /* 0x001fca00078e0002 */
[----:B-1----:R-:W-:Y:S01]  /*02d0*/  STG.E desc[UR8][R2.64], R5 ;  /* 0x0000000502007986 */ /* 0x002fe2000c101908 */
[----:B------:R-:W-:Y:S05]  /*02e0*/  EXIT ;  /* 0x000000000000794d */ /* 0x000fea0003800000 */
.L_x_16:
        /* <DEDUP_REMOVED lines=9> */
.L_x_22:


//--------------------- .text._Z23kogge_stone_scan_kernelPfS_j --------------------------
	.section	.text._Z23kogge_stone_scan_kernelPfS_j,"ax",@progbits
	.align	128
        .global         _Z23kogge_stone_scan_kernelPfS_j
        .type           _Z23kogge_stone_scan_kernelPfS_j,@function
        .size           _Z23kogge_stone_scan_kernelPfS_j,(.L_x_23 - _Z23kogge_stone_scan_kernelPfS_j)
        .other          _Z23kogge_stone_scan_kernelPfS_j,@"STO_CUDA_ENTRY STV_DEFAULT"
_Z23kogge_stone_scan_kernelPfS_j:
.text._Z23kogge_stone_scan_kernelPfS_j:
        /* <DEDUP_REMOVED lines=12> */
[----:B0-----:R-:W-:-:S06]  /*00c0*/  ULEA UR4, UR5, UR4, 0x18 ;  /* 0x0000000405047291 */ /* 0x001fcc000f8ec0ff */
[----:B------:R-:W-:-:S05]  /*00d0*/  LEA R0, R7, UR4, 0x2 ;  /* 0x0000000407007c11 */ /* 0x000fca000f8e10ff */
[----:B--2---:R0:W-:Y:S04]  /*00e0*/  @!P0 STS [R0], R3 ;  /* 0x0000000300008388 */ /* 0x0041e80000000800 */
[----:B------:R0:W-:Y:S01]  /*00f0*/  @P0 STS [R0], RZ ;  /* 0x000000ff00000388 */ /* 0x0001e20000000800 */
[----:B------:R-:W-:Y:S05]  /*0100*/  BRA.U !UP0, `(.L_x_17) ;  /* 0x0000000108347547 */ /* 0x000fea000b800000 */
[----:B------:R-:W-:-:S05]  /*0110*/  UMOV UR5, 0x1 ;  /* 0x0000000100057882 */ /* 0x000fca0000000000 */
.L_x_18:
[----:B------:R-:W-:Y:S01]  /*0120*/  BAR.SYNC.DEFER_BLOCKING 0x0 ;  /* 0x0000000000007b1d */ /* 0x000fe20000010000 */
[----:B------:R-:W-:-:S13]  /*0130*/  ISETP.GE.U32.AND P0, PT, R7, UR5, PT ;  /* 0x0000000507007c0c */ /* 0x000fda000bf06070 */
[----:B------:R-:W-:Y:S01]  /*0140*/  @P0 VIADD R2, R7, -UR5 ;  /* 0x8000000507020c36 */ /* 0x000fe20008000000 */
[----:B------:R-:W-:-:S04]  /*0150*/  USHF.L.U32 UR5, UR5, 0x1, URZ ;  /* 0x0000000105057899 */ /* 0x000fc800080006ff */
[----:B0-----:R-:W-:Y:S01]  /*0160*/  @P0 LEA R3, R2, UR4, 0x2 ;  /* 0x0000000402030c11 */ /* 0x001fe2000f8e10ff */
[----:B------:R-:W-:Y:S01]  /*0170*/  UISETP.GE.U32.AND UP0, UPT, UR5, UR8, UPT ;  /* 0x000000080500728c */ /* 0x000fe2000bf06070 */
[----:B------:R-:W-:Y:S04]  /*0180*/  @P0 LDS R2, [R0] ;  /* 0x0000000000020984 */ /* 0x000fe80000000800 */
[----:B------:R-:W0:Y:S02]  /*0190*/  @P0 LDS R3, [R3] ;  /* 0x0000000003030984 */ /* 0x000e240000000800 */
[----:B01----:R-:W-:Y:S01]  /*01a0*/  @P0 FADD R5, R2, R3 ;  /* 0x0000000302050221 */ /* 0x003fe20000000000 */
[----:B------:R-:W-:Y:S06]  /*01b0*/  BAR.SYNC.DEFER_BLOCKING 0x0 ;  /* 0x0000000000007b1d */ /* 0x000fec0000010000 */
[----:B------:R1:W-:Y:S01]  /*01c0*/  @P0 STS [R0], R5 ;  /* 0x0000000500000388 */ /* 0x0003e20000000800 */
[----:B------:R-:W-:Y:S05]  /*01d0*/  BRA.U !UP0, `(.L_x_18) ;  /* 0xfffffffd08d07547 */ /* 0x000fea000b83ffff */
.L_x_17:
[----:B------:R-:W2:Y:S02]  /*01e0*/  LDCU UR4, c[0x0][0x390] ;  /* 0x00007200ff0477ac */ /* 0x000ea40008000800 */
[----:B--2---:R-:W-:-:S13]  /*01f0*/  ISETP.GE.U32.AND P0, PT, R7, UR4, PT ;  /* 0x0000000407007c0c */ /* 0x004fda000bf06070 */
[----:B------:R-:W-:Y:S05]  /*0200*/  @P0 EXIT ;  /* 0x000000000000094d */ /* 0x000fea0003800000 */
[----:B-1----:R-:W1:Y:S01]  /*0210*/  LDS R5, [R0] ;  /* 0x0000000000057984 */ /* 0x002e620000000800 */
[----:B0-----:R-:W0:Y:S02]  /*0220*/  LDC.64 R2, c[0x0][0x388] ;  /* 0x0000e200ff027b82 */ /* 0x001e240000000a00 */
[----:B0-----:R-:W-:-:S05]  /*0230*/  IMAD.WIDE.U32 R2, R7, 0x4, R2 ;  /* 0x0000000407027825 */ /* 0x001fca00078e0002 */
[----:B-1----:R-:W-:Y:S01]  /*0240*/  STG.E desc[UR6][R2.64], R5 ;  /* 0x0000000502007986 */ /* 0x002fe2000c101906 */
[----:B------:R-:W-:Y:S05]  /*0250*/  EXIT ;  /* 0x000000000000794d */ /* 0x000fea0003800000 */
.L_x_19:
        /* <DEDUP_REMOVED lines=10> */
.L_x_23:


//--------------------- .nv.shared._Z24three_phases_scan_kernelPfS_j --------------------------
	.section	.nv.shared._Z24three_phases_scan_kernelPfS_j,"aw",@nobits
	.sectionflags	@""
	.align	16
	.zero		1024


//--------------------- .nv.shared.reserved.0     --------------------------
	.section	.nv.shared.reserved.0,"aw",@nobits
	.weak		__nv_reservedSMEM_offset_0_alias
	.size		__nv_reservedSMEM_offset_0_alias, 0, 64
	.other		__nv_reservedSMEM_offset_0_alias,@"STO_CUDA_RESERVED_SHARED STV_DEFAULT"
__nv_reservedSMEM_offset_0_alias:
	.zero		0
	.zero		64


//--------------------- .nv.shared._Z22brent_kung_scan_kernelPfS_j --------------------------
	.section	.nv.shared._Z22brent_kung_scan_kernelPfS_j,"aw",@nobits
	.sectionflags	@""
	.align	16
	.zero		1024


//--------------------- .nv.shared._Z45kogge_stone_scan_kernel_with_double_bufferingPfS_j --------------------------
	.section	.nv.shared._Z45kogge_stone_scan_kernel_with_double_bufferingPfS_j,"aw",@nobits
	.sectionflags	@""
	.align	16
	.zero		1024


//--------------------- .nv.shared._Z23kogge_stone_scan_kernelPfS_j --------------------------
	.section	.nv.shared._Z23kogge_stone_scan_kernelPfS_j,"aw",@nobits
	.sectionflags	@""
	.align	16
	.zero		1024


//--------------------- .nv.constant0._Z24three_phases_scan_kernelPfS_j --------------------------
	.section	.nv.constant0._Z24three_phases_scan_kernelPfS_j,"a",@progbits
	.sectionflags	@""
	.align	4
.nv.constant0._Z24three_phases_scan_kernelPfS_j:
	.zero		916


//--------------------- .nv.constant0._Z22brent_kung_scan_kernelPfS_j --------------------------
	.section	.nv.constant0._Z22brent_kung_scan_kernelPfS_j,"a",@progbits
	.sectionflags	@""
	.align	4
.nv.constant0._Z22brent_kung_scan_kernelPfS_j:
	.zero		916


//--------------------- .nv.constant0._Z45kogge_stone_scan_kernel_with_double_bufferingPfS_j --------------------------
	.section	.nv.constant0._Z45kogge_stone_scan_kernel_with_double_bufferingPfS_j,"a",@progbits
	.sectionflags	@""
	.align	4
.nv.constant0._Z45kogge_stone_scan_kernel_with_double_bufferingPfS_j:
	.zero		916


//--------------------- .nv.constant0._Z23kogge_stone_scan_kernelPfS_j --------------------------
	.section	.nv.constant0._Z23kogge_stone_scan_kernelPfS_j,"a",@progbits
	.sectionflags	@""
	.align	4
.nv.constant0._Z23kogge_stone_scan_kernelPfS_j:
	.zero		916


//--------------------- SYMBOLS --------------------------

	.type		.nv.reservedSmem.offset0,@object
	.size		.nv.reservedSmem.offset0,0x4
	.type		.nv.reservedSmem.cap,@object
	.size		.nv.reservedSmem.cap,0x4
